	.headerflags	@"EF_CUDA_TEXMODE_UNIFIED EF_CUDA_64BIT_ADDRESS EF_CUDA_ACCELERATORS EF_CUDA_SM90 EF_CUDA_VIRTUAL_SM(EF_CUDA_SM90)"
	.elftype	@"ET_EXEC"


//--------------------- .nv.info                  --------------------------
	.section	.nv.info,"",@"SHT_CUDA_INFO"
	.align	4


	//----- nvinfo : EIATTR_REGCOUNT
	.align		4
        /*0000*/ 	.byte	0x04, 0x2f
        /*0002*/ 	.short	(.L_1 - .L_0)
	.align		4
.L_0:
        /*0004*/ 	.word	index@(triton_poi_fused_convolution_leaky_relu_4)
        /*0008*/ 	.word	0x0000000e


	//----- nvinfo : EIATTR_MIN_STACK_SIZE
	.align		4
.L_1:
        /*000c*/ 	.byte	0x04, 0x12
        /*000e*/ 	.short	(.L_3 - .L_2)
	.align		4
.L_2:
        /*0010*/ 	.word	index@(triton_poi_fused_convolution_leaky_relu_4)
        /*0014*/ 	.word	0x00000000


	//----- nvinfo : EIATTR_FRAME_SIZE
	.align		4
.L_3:
        /*0018*/ 	.byte	0x04, 0x11
        /*001a*/ 	.short	(.L_5 - .L_4)
	.align		4
.L_4:
        /*001c*/ 	.word	index@(triton_poi_fused_convolution_leaky_relu_4)
        /*0020*/ 	.word	0x00000000


	//----- nvinfo : EIATTR_MIN_STACK_SIZE
	.align		4
.L_5:
        /*0024*/ 	.byte	0x04, 0x12
        /*0026*/ 	.short	(.L_7 - .L_6)
	.align		4
.L_6:
        /*0028*/ 	.word	index@(triton_poi_fused_convolution_leaky_relu_4)
        /*002c*/ 	.word	0x00000000
.L_7:


//--------------------- .nv.info.triton_poi_fused_convolution_leaky_relu_4 --------------------------
	.section	.nv.info.triton_poi_fused_convolution_leaky_relu_4,"",@"SHT_CUDA_INFO"
	.sectionflags	@""
	.align	4


	//----- nvinfo : EIATTR_CUDA_API_VERSION
	.align		4
        /*0000*/ 	.byte	0x04, 0x37
        /*0002*/ 	.short	(.L_9 - .L_8)
.L_8:
        /*0004*/ 	.word	0x0000007c


	//----- nvinfo : EIATTR_KPARAM_INFO
	.align		4
.L_9:
        /*0008*/ 	.byte	0x04, 0x17
        /*000a*/ 	.short	(.L_11 - .L_10)
.L_10:
        /*000c*/ 	.word	0x00000000
        /*0010*/ 	.short	0x0003
        /*0012*/ 	.short	0x0018
        /*0014*/ 	.byte	0x00, 0xf0, 0x11, 0x00


	//----- nvinfo : EIATTR_KPARAM_INFO
	.align		4
.L_11:
        /*0018*/ 	.byte	0x04, 0x17
        /*001a*/ 	.short	(.L_13 - .L_12)
.L_12:
        /*001c*/ 	.word	0x00000000
        /*0020*/ 	.short	0x0002
        /*0022*/ 	.short	0x0010
        /*0024*/ 	.byte	0x00, 0xf4, 0x21, 0x00


	//----- nvinfo : EIATTR_KPARAM_INFO
	.align		4
.L_13:
        /*0028*/ 	.byte	0x04, 0x17
        /*002a*/ 	.short	(.L_15 - .L_14)
.L_14:
        /*002c*/ 	.word	0x00000000
        /*0030*/ 	.short	0x0001
        /*0032*/ 	.short	0x0008
        /*0034*/ 	.byte	0x00, 0xf4, 0x21, 0x00


	//----- nvinfo : EIATTR_KPARAM_INFO
	.align		4
.L_15:
        /*0038*/ 	.byte	0x04, 0x17
        /*003a*/ 	.short	(.L_17 - .L_16)
.L_16:
        /*003c*/ 	.word	0x00000000
        /*0040*/ 	.short	0x0000
        /*0042*/ 	.short	0x0000
        /*0044*/ 	.byte	0x00, 0xf4, 0x21, 0x00


	//----- nvinfo : EIATTR_SPARSE_MMA_MASK
	.align		4
.L_17:
        /*0048*/ 	.byte	0x03, 0x50
        /*004a*/ 	.short	0x0000


	//----- nvinfo : EIATTR_MAXREG_COUNT
	.align		4
        /*004c*/ 	.byte	0x03, 0x1b
        /*004e*/ 	.short	0x00ff


	//----- nvinfo : EIATTR_EXIT_INSTR_OFFSETS
	.align		4
        /*0050*/ 	.byte	0x04, 0x1c
        /*0052*/ 	.short	(.L_19 - .L_18)


	//   ....[0]....
.L_18:
        /*0054*/ 	.word	0x000001f0


	//   ....[1]....
        /*0058*/ 	.word	0x00000210


	//----- nvinfo : EIATTR_REQNTID
	.align		4
.L_19:
        /*005c*/ 	.byte	0x04, 0x10
        /*005e*/ 	.short	(.L_21 - .L_20)
.L_20:
        /*0060*/ 	.word	0x00000080
        /*0064*/ 	.word	0x00000001
        /*0068*/ 	.word	0x00000001


	//----- nvinfo : EIATTR_CBANK_PARAM_SIZE
	.align		4
.L_21:
        /*006c*/ 	.byte	0x03, 0x19
        /*006e*/ 	.short	0x001c


	//----- nvinfo : EIATTR_PARAM_CBANK
	.align		4
        /*0070*/ 	.byte	0x04, 0x0a
        /*0072*/ 	.short	(.L_23 - .L_22)
	.align		4
.L_22:
        /*0074*/ 	.word	index@(.nv.constant0.triton_poi_fused_convolution_leaky_relu_4)
        /*0078*/ 	.short	0x0210
        /*007a*/ 	.short	0x001c


	//----- nvinfo : EIATTR_SW_WAR
	.align		4
.L_23:
        /*007c*/ 	.byte	0x04, 0x36
        /*007e*/ 	.short	(.L_25 - .L_24)
.L_24:
        /*0080*/ 	.word	0x00000008
.L_25:


//--------------------- .nv.callgraph             --------------------------
	.section	.nv.callgraph,"",@"SHT_CUDA_CALLGRAPH"
	.align	4
	.sectionentsize	8
	.align		4
        /*0000*/ 	.word	0x00000000
	.align		4
        /*0004*/ 	.word	0xffffffff
	.align		4
        /*0008*/ 	.word	0x00000000
	.align		4
        /*000c*/ 	.word	0xfffffffe
	.align		4
        /*0010*/ 	.word	0x00000000
	.align		4
        /*0014*/ 	.word	0xfffffffd
	.align		4
        /*0018*/ 	.word	0x00000000
	.align		4
        /*001c*/ 	.word	0xfffffffc


//--------------------- .text.triton_poi_fused_convolution_leaky_relu_4 --------------------------
	.section	.text.triton_poi_fused_convolution_leaky_relu_4,"ax",@progbits
	.align	128
        .global         triton_poi_fused_convolution_leaky_relu_4
        .type           triton_poi_fused_convolution_leaky_relu_4,@function
        .size           triton_poi_fused_convolution_leaky_relu_4,(.L_x_1 - triton_poi_fused_convolution_leaky_relu_4)
        .other          triton_poi_fused_convolution_leaky_relu_4,@"STO_CUDA_ENTRY STV_DEFAULT"
triton_poi_fused_convolution_leaky_relu_4:
.text.triton_poi_fused_convolution_leaky_relu_4:
[----:B------:R-:W0:Y:S02]  /*0000*/  LDC R1, c[0x0][0x28] ;  /* 0x00000a00ff017b82 */ /* 0x000e240000000800 */
[----:B------:R-:W1:Y:S01]  /*0010*/  S2R R0, SR_TID.X ;  /* 0x0000000000007919 */ /* 0x000e620000002100 */
[----:B------:R-:W2:Y:S01]  /*0020*/  LDC.64 R4, c[0x0][0x218] ;  /* 0x00008600ff047b82 */ /* 0x000ea20000000a00 */
[----:B------:R-:W-:Y:S01]  /*0030*/  ULDC.64 UR4, c[0x0][0x208] ;  /* 0x0000820000047ab9 */ /* 0x000fe20000000a00 */
[----:B------:R-:W-:Y:S01]  /*0040*/  ULDC.64 UR6, c[0x0][0x220] ;  /* 0x0000880000067ab9 */ /* 0x000fe20000000a00 */
[----:B------:R-:W3:Y:S01]  /*0050*/  S2R R7, SR_CTAID.X ;  /* 0x0000000000077919 */ /* 0x000ee20000002500 */
[----:B-1----:R-:W-:Y:S02]  /*0060*/  LOP3.LUT R0, R0, 0x7f, RZ, 0xc0, !PT ;  /* 0x0000007f00007812 */ /* 0x002fe400078ec0ff */
[----:B---3--:R-:W-:-:S03]  /*0070*/  SHF.R.S32.HI R2, RZ, 0x18, R7 ;  /* 0x00000018ff027819 */ /* 0x008fc60000011407 */
[----:B------:R-:W-:Y:S01]  /*0080*/  IMAD R7, R7, 0x80, R0 ;  /* 0x0000008007077824 */ /* 0x000fe200078e0200 */
[----:B------:R-:W-:Y:S02]  /*0090*/  SGXT R0, R2, 0x1 ;  /* 0x000000010200781a */ /* 0x000fe40000000200 */
[----:B------:R-:W1:Y:S02]  /*00a0*/  LDC.64 R2, c[0x0][0x210] ;  /* 0x00008400ff027b82 */ /* 0x000e640000000a00 */
[----:B------:R-:W-:Y:S02]  /*00b0*/  ISETP.GE.AND P1, PT, R7, 0x800, PT ;  /* 0x000008000700780c */ /* 0x000fe40003f26270 */
[----:B------:R-:W-:-:S04]  /*00c0*/  LEA.HI R0, R0, R7, RZ, 0x2 ;  /* 0x0000000700007211 */ /* 0x000fc800078f10ff */
[--C-:B------:R-:W-:Y:S02]  /*00d0*/  SHF.R.S32.HI R6, RZ, 0x2, R0.reuse ;  /* 0x00000002ff067819 */ /* 0x100fe40000011400 */
[----:B------:R-:W-:Y:S01]  /*00e0*/  SHF.R.S32.HI R9, RZ, 0x1f, R0 ;  /* 0x0000001fff097819 */ /* 0x000fe20000011400 */
[----:B------:R-:W-:-:S03]  /*00f0*/  IMAD.MOV.U32 R0, RZ, RZ, RZ ;  /* 0x000000ffff007224 */ /* 0x000fc600078e00ff */
[----:B------:R-:W-:-:S04]  /*0100*/  LEA.HI R9, R9, R6, RZ, 0x7 ;  /* 0x0000000609097211 */ /* 0x000fc800078f38ff */
[----:B------:R-:W-:-:S05]  /*0110*/  LOP3.LUT R9, R9, 0xffffff80, RZ, 0xc0, !PT ;  /* 0xffffff8009097812 */ /* 0x000fca00078ec0ff */
[----:B------:R-:W-:Y:S02]  /*0120*/  IMAD.IADD R9, R6, 0x1, -R9 ;  /* 0x0000000106097824 */ /* 0x000fe400078e0a09 */
[----:B-1----:R-:W-:-:S04]  /*0130*/  IMAD.WIDE R2, R7, 0x4, R2 ;  /* 0x0000000407027825 */ /* 0x002fc800078e0202 */
[----:B--2---:R-:W-:Y:S01]  /*0140*/  IMAD.WIDE R4, R9, 0x4, R4 ;  /* 0x0000000409047825 */ /* 0x004fe200078e0204 */
[----:B------:R-:W2:Y:S03]  /*0150*/  @!P1 LDG.E R0, desc[UR4][R2.64] ;  /* 0x0000000402009981 */ /* 0x000ea6000c1e1900 */
[----:B------:R-:W-:-:S06]  /*0160*/  IMAD.MOV.U32 R9, RZ, RZ, RZ ;  /* 0x000000ffff097224 */ /* 0x000fcc00078e00ff */
[----:B------:R-:W2:Y:S01]  /*0170*/  @!P1 LDG.E.EL R9, desc[UR4][R4.64] ;  /* 0x0000000404099981 */ /* 0x000ea2000c2e1900 */
[----:B------:R-:W-:-:S04]  /*0180*/  IADD3 R6, P2, R7, UR6, RZ ;  /* 0x0000000607067c10 */ /* 0x000fc8000ff5e0ff */
[----:B------:R-:W-:Y:S02]  /*0190*/  LEA.HI.X.SX32 R7, R7, UR7, 0x1, P2 ;  /* 0x0000000707077c11 */ /* 0x000fe400090f0eff */
[----:B--2---:R-:W-:-:S04]  /*01a0*/  FSETP.GT.AND P0, PT, R0, -R9, PT ;  /* 0x800000090000720b */ /* 0x004fc80003f04000 */
[----:B------:R-:W-:Y:S01]  /*01b0*/  SEL R11, RZ, 0x1, !P0 ;  /* 0x00000001ff0b7807 */ /* 0x000fe20004000000 */
[----:B------:R-:W-:-:S04]  /*01c0*/  FADD R9, R9, R0 ;  /* 0x0000000009097221 */ /* 0x000fc80000000000 */
[----:B------:R1:W-:Y:S04]  /*01d0*/  @!P1 STG.E.U8 desc[UR4][R6.64], R11 ;  /* 0x0000000b06009986 */ /* 0x0003e8000c101104 */
[----:B------:R-:W-:Y:S01]  /*01e0*/  @!P0 FMUL R9, R9, 0.10000000149011611938 ;  /* 0x3dcccccd09098820 */ /* 0x000fe20000400000 */
[----:B------:R-:W-:Y:S06]  /*01f0*/  @P1 EXIT ;  /* 0x000000000000194d */ /* 0x000fec0003800000 */
[----:B------:R-:W-:Y:S01]  /*0200*/  STG.E desc[UR4][R2.64], R9 ;  /* 0x0000000902007986 */ /* 0x000fe2000c101904 */
[----:B------:R-:W-:Y:S05]  /*0210*/  EXIT ;  /* 0x000000000000794d */ /* 0x000fea0003800000 */
.L_x_0:
[----:B------:R-:W-:-:S00]  /*0220*/  BRA `(.L_x_0) ;  /* 0xfffffffc00fc7947 */ /* 0x000fc0000383ffff */
[----:B------:R-:W-:-:S00]  /*0230*/  NOP ;  /* 0x0000000000007918 */ /* 0x000fc00000000000 */
        /* <DEDUP_REMOVED lines=12> */
.L_x_1:


//--------------------- .nv.constant0.triton_poi_fused_convolution_leaky_relu_4 --------------------------
	.section	.nv.constant0.triton_poi_fused_convolution_leaky_relu_4,"a",@progbits
	.sectionflags	@""
	.align	4
.nv.constant0.triton_poi_fused_convolution_leaky_relu_4:
	.zero		556
